//
// Generated by NVIDIA NVVM Compiler
//
// Compiler Build ID: CL-36424714
// Cuda compilation tools, release 13.0, V13.0.88
// Based on NVVM 20.0.0
//

.version 9.0
.target sm_100
.address_size 64

	// .globl	_Z17matReverse_kernelPfS_i

.visible .entry _Z17matReverse_kernelPfS_i(
	.param .u64 .ptr .align 1 _Z17matReverse_kernelPfS_i_param_0,
	.param .u64 .ptr .align 1 _Z17matReverse_kernelPfS_i_param_1,
	.param .u32 _Z17matReverse_kernelPfS_i_param_2
)
{
	.reg .pred 	%p<36>;
	.reg .b32 	%r<74>;
	.reg .b32 	%f<77>;
	.reg .b64 	%rd<47>;

	ld.param.u64 	%rd5, [_Z17matReverse_kernelPfS_i_param_0];
	ld.param.u64 	%rd6, [_Z17matReverse_kernelPfS_i_param_1];
	ld.param.u32 	%r31, [_Z17matReverse_kernelPfS_i_param_2];
	cvta.to.global.u64 	%rd1, %rd6;
	cvta.to.global.u64 	%rd2, %rd5;
	mov.u32 	%r32, %ntid.x;
	mov.u32 	%r33, %ctaid.x;
	mov.u32 	%r34, %tid.x;
	mad.lo.s32 	%r1, %r32, %r33, %r34;
	setp.ge.s32 	%p1, %r1, %r31;
	setp.lt.s32 	%p2, %r31, 1;
	or.pred  	%p3, %p1, %p2;
	@%p3 bra 	$L__BB0_27;
	mul.lo.s32 	%r2, %r31, %r1;
	and.b32  	%r3, %r31, 7;
	add.s32 	%r4, %r3, -1;
	and.b32  	%r5, %r31, 3;
	add.s32 	%r6, %r5, -1;
	and.b32  	%r7, %r31, 2147483640;
	and.b32  	%r8, %r31, 1;
	neg.s32 	%r9, %r1;
	add.s64 	%rd3, %rd2, 16;
	add.s64 	%rd4, %rd1, 16;
	mov.b32 	%r63, 0;
$L__BB0_2:
	setp.ne.s32 	%p4, %r1, %r63;
	@%p4 bra 	$L__BB0_14;
	setp.lt.u32 	%p5, %r31, 8;
	mov.b32 	%r68, 0;
	@%p5 bra 	$L__BB0_6;
	mov.b32 	%r66, 0;
	mov.u32 	%r64, %r2;
	mov.u32 	%r65, %r9;
$L__BB0_5:
	.pragma "nounroll";
	mul.wide.s32 	%rd7, %r64, 4;
	add.s64 	%rd8, %rd3, %rd7;
	add.s64 	%rd9, %rd4, %rd7;
	setp.eq.s32 	%p6, %r65, 0;
	selp.f32 	%f2, 0f3F800000, 0f00000000, %p6;
	st.global.f32 	[%rd8+-16], %f2;
	st.global.f32 	[%rd9+-16], %f2;
	add.s32 	%r38, %r66, 1;
	setp.eq.s32 	%p7, %r1, %r38;
	selp.f32 	%f3, 0f3F800000, 0f00000000, %p7;
	st.global.f32 	[%rd8+-12], %f3;
	st.global.f32 	[%rd9+-12], %f3;
	add.s32 	%r39, %r66, 2;
	setp.eq.s32 	%p8, %r1, %r39;
	selp.f32 	%f4, 0f3F800000, 0f00000000, %p8;
	st.global.f32 	[%rd8+-8], %f4;
	st.global.f32 	[%rd9+-8], %f4;
	add.s32 	%r40, %r66, 3;
	setp.eq.s32 	%p9, %r1, %r40;
	selp.f32 	%f5, 0f3F800000, 0f00000000, %p9;
	st.global.f32 	[%rd8+-4], %f5;
	st.global.f32 	[%rd9+-4], %f5;
	add.s32 	%r41, %r66, 4;
	setp.eq.s32 	%p10, %r1, %r41;
	selp.f32 	%f6, 0f3F800000, 0f00000000, %p10;
	st.global.f32 	[%rd8], %f6;
	st.global.f32 	[%rd9], %f6;
	add.s32 	%r42, %r66, 5;
	setp.eq.s32 	%p11, %r1, %r42;
	selp.f32 	%f7, 0f3F800000, 0f00000000, %p11;
	st.global.f32 	[%rd8+4], %f7;
	st.global.f32 	[%rd9+4], %f7;
	add.s32 	%r43, %r66, 6;
	setp.eq.s32 	%p12, %r1, %r43;
	selp.f32 	%f8, 0f3F800000, 0f00000000, %p12;
	st.global.f32 	[%rd8+8], %f8;
	st.global.f32 	[%rd9+8], %f8;
	add.s32 	%r44, %r66, 7;
	setp.eq.s32 	%p13, %r1, %r44;
	selp.f32 	%f9, 0f3F800000, 0f00000000, %p13;
	st.global.f32 	[%rd8+12], %f9;
	st.global.f32 	[%rd9+12], %f9;
	add.s32 	%r66, %r66, 8;
	add.s32 	%r65, %r65, 8;
	add.s32 	%r64, %r64, 8;
	setp.ne.s32 	%p14, %r66, %r7;
	mov.u32 	%r68, %r7;
	@%p14 bra 	$L__BB0_5;
$L__BB0_6:
	setp.eq.s32 	%p15, %r3, 0;
	@%p15 bra 	$L__BB0_14;
	setp.lt.u32 	%p16, %r4, 3;
	@%p16 bra 	$L__BB0_9;
	setp.eq.s32 	%p17, %r1, %r68;
	selp.f32 	%f10, 0f3F800000, 0f00000000, %p17;
	add.s32 	%r45, %r68, %r2;
	mul.wide.s32 	%rd10, %r45, 4;
	add.s64 	%rd11, %rd2, %rd10;
	st.global.f32 	[%rd11], %f10;
	add.s64 	%rd12, %rd1, %rd10;
	st.global.f32 	[%rd12], %f10;
	add.s32 	%r46, %r68, 1;
	setp.eq.s32 	%p18, %r1, %r46;
	selp.f32 	%f11, 0f3F800000, 0f00000000, %p18;
	st.global.f32 	[%rd11+4], %f11;
	st.global.f32 	[%rd12+4], %f11;
	add.s32 	%r47, %r68, 2;
	setp.eq.s32 	%p19, %r1, %r47;
	selp.f32 	%f12, 0f3F800000, 0f00000000, %p19;
	st.global.f32 	[%rd11+8], %f12;
	st.global.f32 	[%rd12+8], %f12;
	add.s32 	%r48, %r68, 3;
	setp.eq.s32 	%p20, %r1, %r48;
	selp.f32 	%f13, 0f3F800000, 0f00000000, %p20;
	st.global.f32 	[%rd11+12], %f13;
	st.global.f32 	[%rd12+12], %f13;
	add.s32 	%r68, %r68, 4;
$L__BB0_9:
	setp.eq.s32 	%p21, %r5, 0;
	@%p21 bra 	$L__BB0_14;
	setp.eq.s32 	%p22, %r6, 0;
	@%p22 bra 	$L__BB0_12;
	setp.eq.s32 	%p23, %r1, %r68;
	selp.f32 	%f14, 0f3F800000, 0f00000000, %p23;
	add.s32 	%r49, %r68, %r2;
	mul.wide.s32 	%rd13, %r49, 4;
	add.s64 	%rd14, %rd2, %rd13;
	st.global.f32 	[%rd14], %f14;
	add.s64 	%rd15, %rd1, %rd13;
	st.global.f32 	[%rd15], %f14;
	add.s32 	%r50, %r68, 1;
	setp.eq.s32 	%p24, %r1, %r50;
	selp.f32 	%f15, 0f3F800000, 0f00000000, %p24;
	st.global.f32 	[%rd14+4], %f15;
	st.global.f32 	[%rd15+4], %f15;
	add.s32 	%r68, %r68, 2;
$L__BB0_12:
	setp.eq.s32 	%p25, %r8, 0;
	@%p25 bra 	$L__BB0_14;
	setp.eq.s32 	%p26, %r1, %r68;
	selp.f32 	%f16, 0f3F800000, 0f00000000, %p26;
	add.s32 	%r51, %r68, %r2;
	mul.wide.s32 	%rd16, %r51, 4;
	add.s64 	%rd17, %rd2, %rd16;
	st.global.f32 	[%rd17], %f16;
	add.s64 	%rd18, %rd1, %rd16;
	st.global.f32 	[%rd18], %f16;
$L__BB0_14:
	setp.eq.s32 	%p27, %r1, %r63;
	bar.sync 	0;
	@%p27 bra 	$L__BB0_26;
	setp.lt.u32 	%p28, %r31, 8;
	add.s32 	%r53, %r63, %r2;
	mul.wide.s32 	%rd19, %r53, 4;
	add.s64 	%rd20, %rd2, %rd19;
	ld.global.f32 	%f1, [%rd20];
	mul.lo.s32 	%r22, %r63, %r31;
	mov.b32 	%r72, 0;
	@%p28 bra 	$L__BB0_18;
	mov.b32 	%r70, 0;
$L__BB0_17:
	.pragma "nounroll";
	add.s32 	%r55, %r70, %r22;
	mul.wide.u32 	%rd21, %r55, 4;
	add.s64 	%rd22, %rd2, %rd21;
	ld.global.f32 	%f17, [%rd22];
	mul.f32 	%f18, %f1, %f17;
	add.s32 	%r56, %r70, %r2;
	mul.wide.s32 	%rd23, %r56, 4;
	add.s64 	%rd24, %rd2, %rd23;
	ld.global.f32 	%f19, [%rd24];
	sub.f32 	%f20, %f19, %f18;
	st.global.f32 	[%rd24], %f20;
	ld.global.f32 	%f21, [%rd22+4];
	mul.f32 	%f22, %f1, %f21;
	ld.global.f32 	%f23, [%rd24+4];
	sub.f32 	%f24, %f23, %f22;
	st.global.f32 	[%rd24+4], %f24;
	ld.global.f32 	%f25, [%rd22+8];
	mul.f32 	%f26, %f1, %f25;
	ld.global.f32 	%f27, [%rd24+8];
	sub.f32 	%f28, %f27, %f26;
	st.global.f32 	[%rd24+8], %f28;
	ld.global.f32 	%f29, [%rd22+12];
	mul.f32 	%f30, %f1, %f29;
	ld.global.f32 	%f31, [%rd24+12];
	sub.f32 	%f32, %f31, %f30;
	st.global.f32 	[%rd24+12], %f32;
	ld.global.f32 	%f33, [%rd22+16];
	mul.f32 	%f34, %f1, %f33;
	ld.global.f32 	%f35, [%rd24+16];
	sub.f32 	%f36, %f35, %f34;
	st.global.f32 	[%rd24+16], %f36;
	ld.global.f32 	%f37, [%rd22+20];
	mul.f32 	%f38, %f1, %f37;
	ld.global.f32 	%f39, [%rd24+20];
	sub.f32 	%f40, %f39, %f38;
	st.global.f32 	[%rd24+20], %f40;
	ld.global.f32 	%f41, [%rd22+24];
	mul.f32 	%f42, %f1, %f41;
	ld.global.f32 	%f43, [%rd24+24];
	sub.f32 	%f44, %f43, %f42;
	st.global.f32 	[%rd24+24], %f44;
	ld.global.f32 	%f45, [%rd22+28];
	mul.f32 	%f46, %f1, %f45;
	ld.global.f32 	%f47, [%rd24+28];
	sub.f32 	%f48, %f47, %f46;
	st.global.f32 	[%rd24+28], %f48;
	add.s32 	%r70, %r70, 8;
	setp.ne.s32 	%p29, %r70, %r7;
	mov.u32 	%r72, %r7;
	@%p29 bra 	$L__BB0_17;
$L__BB0_18:
	setp.eq.s32 	%p30, %r3, 0;
	@%p30 bra 	$L__BB0_26;
	setp.lt.u32 	%p31, %r4, 3;
	@%p31 bra 	$L__BB0_21;
	add.s32 	%r57, %r72, %r22;
	mul.wide.u32 	%rd25, %r57, 4;
	add.s64 	%rd26, %rd2, %rd25;
	ld.global.f32 	%f49, [%rd26];
	mul.f32 	%f50, %f1, %f49;
	add.s32 	%r58, %r72, %r2;
	mul.wide.s32 	%rd27, %r58, 4;
	add.s64 	%rd28, %rd2, %rd27;
	ld.global.f32 	%f51, [%rd28];
	sub.f32 	%f52, %f51, %f50;
	st.global.f32 	[%rd28], %f52;
	cvt.u64.u32 	%rd29, %r22;
	cvt.u64.u32 	%rd30, %r72;
	add.s64 	%rd31, %rd30, %rd29;
	shl.b64 	%rd32, %rd31, 2;
	add.s64 	%rd33, %rd2, %rd32;
	ld.global.f32 	%f53, [%rd33+4];
	mul.f32 	%f54, %f1, %f53;
	ld.global.f32 	%f55, [%rd28+4];
	sub.f32 	%f56, %f55, %f54;
	st.global.f32 	[%rd28+4], %f56;
	ld.global.f32 	%f57, [%rd33+8];
	mul.f32 	%f58, %f1, %f57;
	ld.global.f32 	%f59, [%rd28+8];
	sub.f32 	%f60, %f59, %f58;
	st.global.f32 	[%rd28+8], %f60;
	ld.global.f32 	%f61, [%rd33+12];
	mul.f32 	%f62, %f1, %f61;
	ld.global.f32 	%f63, [%rd28+12];
	sub.f32 	%f64, %f63, %f62;
	st.global.f32 	[%rd28+12], %f64;
	add.s32 	%r72, %r72, 4;
$L__BB0_21:
	setp.eq.s32 	%p32, %r5, 0;
	@%p32 bra 	$L__BB0_26;
	setp.eq.s32 	%p33, %r6, 0;
	@%p33 bra 	$L__BB0_24;
	add.s32 	%r59, %r72, %r22;
	mul.wide.u32 	%rd34, %r59, 4;
	add.s64 	%rd35, %rd2, %rd34;
	ld.global.f32 	%f65, [%rd35];
	mul.f32 	%f66, %f1, %f65;
	add.s32 	%r60, %r72, %r2;
	mul.wide.s32 	%rd36, %r60, 4;
	add.s64 	%rd37, %rd2, %rd36;
	ld.global.f32 	%f67, [%rd37];
	sub.f32 	%f68, %f67, %f66;
	st.global.f32 	[%rd37], %f68;
	cvt.u64.u32 	%rd38, %r22;
	cvt.u64.u32 	%rd39, %r72;
	add.s64 	%rd40, %rd39, %rd38;
	shl.b64 	%rd41, %rd40, 2;
	add.s64 	%rd42, %rd2, %rd41;
	ld.global.f32 	%f69, [%rd42+4];
	mul.f32 	%f70, %f1, %f69;
	ld.global.f32 	%f71, [%rd37+4];
	sub.f32 	%f72, %f71, %f70;
	st.global.f32 	[%rd37+4], %f72;
	add.s32 	%r72, %r72, 2;
$L__BB0_24:
	setp.eq.s32 	%p34, %r8, 0;
	@%p34 bra 	$L__BB0_26;
	add.s32 	%r61, %r72, %r22;
	mul.wide.u32 	%rd43, %r61, 4;
	add.s64 	%rd44, %rd2, %rd43;
	ld.global.f32 	%f73, [%rd44];
	mul.f32 	%f74, %f1, %f73;
	add.s32 	%r62, %r72, %r2;
	mul.wide.s32 	%rd45, %r62, 4;
	add.s64 	%rd46, %rd2, %rd45;
	ld.global.f32 	%f75, [%rd46];
	sub.f32 	%f76, %f75, %f74;
	st.global.f32 	[%rd46], %f76;
$L__BB0_26:
	add.s32 	%r63, %r63, 1;
	setp.ne.s32 	%p35, %r63, %r31;
	@%p35 bra 	$L__BB0_2;
$L__BB0_27:
	ret;

}


// ===== COMPILED SASS (sm_100) =====

	.target	sm_100

	.elftype	@"ET_EXEC"


//--------------------- .note.nv.tkinfo           --------------------------
	.section	.note.nv.tkinfo,"",@"SHT_NOTE"
	.sectionflags	@"SHF_NOTE_NV_TKINFO"
	.tkinfo
        /*0018*/ 	.word	0x00000002
        /*0030*/ 	.string	""
        /*0030*/ 	.string	"ptxas"
        /*0030*/ 	.string	"Cuda compilation tools, release 13.0, V13.0.88"
        /*0030*/ 	.string	"Build cuda_13.0.r13.0/compiler.36424714_0"
        /*0030*/ 	.string	"-arch sm_100 -m 64 "



//--------------------- .note.nv.cuinfo           --------------------------
	.section	.note.nv.cuinfo,"",@"SHT_NOTE"
	.sectionflags	@"SHF_NOTE_NV_CUINFO"
        /*0018*/ 	.short	0x0002
        /*001a*/ 	.short	0x0064
        /*001c*/ 	.short	0x0082
	.zero		2


//--------------------- .nv.info                  --------------------------
	.section	.nv.info,"",@"SHT_CUDA_INFO"
	.align	4


	//----- nvinfo : EIATTR_REGCOUNT
	.align		4
        /*0000*/ 	.byte	0x04, 0x2f
        /*0002*/ 	.short	(.L_1 - .L_0)
	.align		4
.L_0:
        /*0004*/ 	.word	index@(_Z17matReverse_kernelPfS_i)
        /*0008*/ 	.word	0x0000001e


	//----- nvinfo : EIATTR_FRAME_SIZE
	.align		4
.L_1:
        /*000c*/ 	.byte	0x04, 0x11
        /*000e*/ 	.short	(.L_3 - .L_2)
	.align		4
.L_2:
        /*0010*/ 	.word	index@(_Z17matReverse_kernelPfS_i)
        /*0014*/ 	.word	0x00000000


	//----- nvinfo : EIATTR_MIN_STACK_SIZE
	.align		4
.L_3:
        /*0018*/ 	.byte	0x04, 0x12
        /*001a*/ 	.short	(.L_5 - .L_4)
	.align		4
.L_4:
        /*001c*/ 	.word	index@(_Z17matReverse_kernelPfS_i)
        /*0020*/ 	.word	0x00000000
.L_5:


//--------------------- .nv.compat                --------------------------
	.section	.nv.compat,"",@"SHT_CUDA_COMPAT_INFO"
	.align	4
        /*0000*/ 	.byte	0x02, 0x09, 0x00, 0x00, 0x02, 0x02, 0x01, 0x00, 0x02, 0x05, 0x05, 0x00, 0x03, 0x07, 0x01, 0x01
        /*0010*/ 	.byte	0x02, 0x03, 0x00, 0x00, 0x02, 0x06, 0x01, 0x00, 0x04, 0x0b, 0x08, 0x00, 0x09, 0x00, 0x00, 0x00
        /*0020*/ 	.byte	0x00, 0x00, 0x00, 0x00


//--------------------- .nv.info._Z17matReverse_kernelPfS_i --------------------------
	.section	.nv.info._Z17matReverse_kernelPfS_i,"",@"SHT_CUDA_INFO"
	.sectionflags	@""
	.align	4


	//----- nvinfo : EIATTR_CUDA_API_VERSION
	.align		4
        /*0000*/ 	.byte	0x04, 0x37
        /*0002*/ 	.short	(.L_7 - .L_6)
.L_6:
        /*0004*/ 	.word	0x00000082


	//----- nvinfo : EIATTR_KPARAM_INFO
	.align		4
.L_7:
        /*0008*/ 	.byte	0x04, 0x17
        /*000a*/ 	.short	(.L_9 - .L_8)
.L_8:
        /*000c*/ 	.word	0x00000000
        /*0010*/ 	.short	0x0002
        /*0012*/ 	.short	0x0010
        /*0014*/ 	.byte	0x00, 0xf0, 0x11, 0x00


	//----- nvinfo : EIATTR_KPARAM_INFO
	.align		4
.L_9:
        /*0018*/ 	.byte	0x04, 0x17
        /*001a*/ 	.short	(.L_11 - .L_10)
.L_10:
        /*001c*/ 	.word	0x00000000
        /*0020*/ 	.short	0x0001
        /*0022*/ 	.short	0x0008
        /*0024*/ 	.byte	0x00, 0xf5, 0x21, 0x00


	//----- nvinfo : EIATTR_KPARAM_INFO
	.align		4
.L_11:
        /*0028*/ 	.byte	0x04, 0x17
        /*002a*/ 	.short	(.L_13 - .L_12)
.L_12:
        /*002c*/ 	.word	0x00000000
        /*0030*/ 	.short	0x0000
        /*0032*/ 	.short	0x0000
        /*0034*/ 	.byte	0x00, 0xf5, 0x21, 0x00


	//----- nvinfo : EIATTR_SPARSE_MMA_MASK
	.align		4
.L_13:
        /*0038*/ 	.byte	0x03, 0x50
        /*003a*/ 	.short	0x0000


	//----- nvinfo : EIATTR_MAXREG_COUNT
	.align		4
        /*003c*/ 	.byte	0x03, 0x1b
        /*003e*/ 	.short	0x00ff


	//----- nvinfo : EIATTR_NUM_BARRIERS
	.align		4
        /*0040*/ 	.byte	0x02, 0x4c
        /*0042*/ 	.byte	0x01
	.zero		1


	//----- nvinfo : EIATTR_MERCURY_ISA_VERSION
	.align		4
        /*0044*/ 	.byte	0x03, 0x5f
        /*0046*/ 	.short	0x0101


	//----- nvinfo : EIATTR_VRC_CTA_INIT_COUNT
	.align		4
        /*0048*/ 	.byte	0x02, 0x4a
	.zero		1
	.zero		1


	//----- nvinfo : EIATTR_EXIT_INSTR_OFFSETS
	.align		4
        /*004c*/ 	.byte	0x04, 0x1c
        /*004e*/ 	.short	(.L_15 - .L_14)


	//   ....[0]....
.L_14:
        /*0050*/ 	.word	0x00000080


	//   ....[1]....
        /*0054*/ 	.word	0x00001080


	//----- nvinfo : EIATTR_CRS_STACK_SIZE
	.align		4
.L_15:
        /*0058*/ 	.byte	0x04, 0x1e
        /*005a*/ 	.short	(.L_17 - .L_16)
.L_16:
        /*005c*/ 	.word	0x00000000


	//----- nvinfo : EIATTR_CBANK_PARAM_SIZE
	.align		4
.L_17:
        /*0060*/ 	.byte	0x03, 0x19
        /*0062*/ 	.short	0x0014


	//----- nvinfo : EIATTR_PARAM_CBANK
	.align		4
        /*0064*/ 	.byte	0x04, 0x0a
        /*0066*/ 	.short	(.L_19 - .L_18)
	.align		4
.L_18:
        /*0068*/ 	.word	index@(.nv.constant0._Z17matReverse_kernelPfS_i)
        /*006c*/ 	.short	0x0380
        /*006e*/ 	.short	0x0014


	//----- nvinfo : EIATTR_SW_WAR
	.align		4
.L_19:
        /*0070*/ 	.byte	0x04, 0x36
        /*0072*/ 	.short	(.L_21 - .L_20)
.L_20:
        /*0074*/ 	.word	0x00000008
.L_21:


//--------------------- .nv.callgraph             --------------------------
	.section	.nv.callgraph,"",@"SHT_CUDA_CALLGRAPH"
	.align	4
	.sectionentsize	8
	.align		4
        /*0000*/ 	.word	0x00000000
	.align		4
        /*0004*/ 	.word	0xffffffff
	.align		4
        /*0008*/ 	.word	0x00000000
	.align		4
        /*000c*/ 	.word	0xfffffffe
	.align		4
        /*0010*/ 	.word	0x00000000
	.align		4
        /*0014*/ 	.word	0xfffffffd
	.align		4
        /*0018*/ 	.word	0x00000000
	.align		4
        /*001c*/ 	.word	0xfffffffc


//--------------------- .text._Z17matReverse_kernelPfS_i --------------------------
	.section	.text._Z17matReverse_kernelPfS_i,"ax",@progbits
	.align	128
        .global         _Z17matReverse_kernelPfS_i
        .type           _Z17matReverse_kernelPfS_i,@function
        .size           _Z17matReverse_kernelPfS_i,(.L_x_13 - _Z17matReverse_kernelPfS_i)
        .other          _Z17matReverse_kernelPfS_i,@"STO_CUDA_ENTRY STV_DEFAULT"
_Z17matReverse_kernelPfS_i:
.text._Z17matReverse_kernelPfS_i:
[----:B------:R-:W-:Y:S01]  /*0000*/  LDC R1, c[0x0][0x37c] ;  /* 0x0000df00ff017b82 */ /* 0x000fe20000000800 */
[----:B------:R-:W0:Y:S07]  /*0010*/  S2R R0, SR_CTAID.X ;  /* 0x0000000000007919 */ /* 0x000e2e0000002500 */
[----:B------:R-:W1:Y:S01]  /*0020*/  LDC R7, c[0x0][0x390] ;  /* 0x0000e400ff077b82 */ /* 0x000e620000000800 */
[----:B------:R-:W0:Y:S01]  /*0030*/  LDCU UR4, c[0x0][0x360] ;  /* 0x00006c00ff0477ac */ /* 0x000e220008000800 */
[----:B------:R-:W0:Y:S01]  /*0040*/  S2R R3, SR_TID.X ;  /* 0x0000000000037919 */ /* 0x000e220000002100 */
[----:B-1----:R-:W-:Y:S01]  /*0050*/  ISETP.GE.AND P0, PT, R7, 0x1, PT ;  /* 0x000000010700780c */ /* 0x002fe20003f06270 */
[----:B0-----:R-:W-:-:S05]  /*0060*/  IMAD R0, R0, UR4, R3 ;  /* 0x0000000400007c24 */ /* 0x001fca000f8e0203 */
[----:B------:R-:W-:-:S13]  /*0070*/  ISETP.GE.OR P0, PT, R0, R7, !P0 ;  /* 0x000000070000720c */ /* 0x000fda0004706670 */
[----:B------:R-:W-:Y:S05]  /*0080*/  @P0 EXIT ;  /* 0x000000000000094d */ /* 0x000fea0003800000 */
[----:B------:R-:W0:Y:S01]  /*0090*/  LDCU.128 UR4, c[0x0][0x380] ;  /* 0x00007000ff0477ac */ /* 0x000e220008000c00 */
[C---:B------:R-:W-:Y:S01]  /*00a0*/  LOP3.LUT R14, R7.reuse, 0x7, RZ, 0xc0, !PT ;  /* 0x00000007070e7812 */ /* 0x040fe200078ec0ff */
[----:B------:R-:W-:Y:S01]  /*00b0*/  IMAD R4, R0, R7, RZ ;  /* 0x0000000700047224 */ /* 0x000fe200078e02ff */
[C---:B------:R-:W-:Y:S01]  /*00c0*/  LOP3.LUT R15, R7.reuse, 0x3, RZ, 0xc0, !PT ;  /* 0x00000003070f7812 */ /* 0x040fe200078ec0ff */
[----:B------:R-:W1:Y:S01]  /*00d0*/  LDCU.64 UR14, c[0x0][0x358] ;  /* 0x00006b00ff0e77ac */ /* 0x000e620008000a00 */
[C---:B------:R-:W-:Y:S01]  /*00e0*/  LOP3.LUT R5, R7.reuse, 0x7ffffff8, RZ, 0xc0, !PT ;  /* 0x7ffffff807057812 */ /* 0x040fe200078ec0ff */
[----:B------:R-:W-:Y:S01]  /*00f0*/  VIADD R16, R14, 0xffffffff ;  /* 0xffffffff0e107836 */ /* 0x000fe20000000000 */
[----:B------:R-:W-:Y:S01]  /*0100*/  LOP3.LUT R6, R7, 0x1, RZ, 0xc0, !PT ;  /* 0x0000000107067812 */ /* 0x000fe200078ec0ff */
[----:B------:R-:W-:Y:S02]  /*0110*/  IMAD.MOV R7, RZ, RZ, -R0 ;  /* 0x000000ffff077224 */ /* 0x000fe400078e0a00 */
[----:B------:R-:W-:Y:S01]  /*0120*/  VIADD R17, R15, 0xffffffff ;  /* 0xffffffff0f117836 */ /* 0x000fe20000000000 */
[----:B0-----:R-:W-:-:S02]  /*0130*/  UIADD3 UR8, UP0, UPT, UR4, 0x10, URZ ;  /* 0x0000001004087890 */ /* 0x001fc4000ff1e0ff */
[----:B------:R-:W-:Y:S02]  /*0140*/  UIADD3 UR6, UP1, UPT, UR6, 0x10, URZ ;  /* 0x0000001006067890 */ /* 0x000fe4000ff3e0ff */
[----:B------:R-:W-:Y:S02]  /*0150*/  UIADD3.X UR9, UPT, UPT, URZ, UR5, URZ, UP0, !UPT ;  /* 0x00000005ff097290 */ /* 0x000fe400087fe4ff */
[----:B------:R-:W-:Y:S01]  /*0160*/  UIADD3.X UR7, UPT, UPT, URZ, UR7, URZ, UP1, !UPT ;  /* 0x00000007ff077290 */ /* 0x000fe20008ffe4ff */
[----:B-1----:R-:W-:-:S11]  /*0170*/  UMOV UR4, URZ ;  /* 0x000000ff00047c82 */ /* 0x002fd60008000000 */
.L_x_11:
[----:B------:R-:W-:Y:S01]  /*0180*/  ISETP.NE.AND P0, PT, R0, UR4, PT ;  /* 0x0000000400007c0c */ /* 0x000fe2000bf05270 */
[----:B------:R-:W-:-:S12]  /*0190*/  BSSY.RECONVERGENT B0, `(.L_x_0) ;  /* 0x0000077000007945 */ /* 0x000fd80003800200 */
[----:B-12345:R-:W-:Y:S05]  /*01a0*/  @P0 BRA `(.L_x_1) ;  /* 0x0000000400d40947 */ /* 0x03efea0003800000 */
[----:B------:R-:W0:Y:S01]  /*01b0*/  LDCU UR5, c[0x0][0x390] ;  /* 0x00007200ff0577ac */ /* 0x000e220008000800 */
[----:B------:R-:W-:Y:S01]  /*01c0*/  HFMA2 R3, -RZ, RZ, 0, 0 ;  /* 0x00000000ff037431 */ /* 0x000fe200000001ff */
[----:B0-----:R-:W-:-:S09]  /*01d0*/  UISETP.GE.U32.AND UP0, UPT, UR5, 0x8, UPT ;  /* 0x000000080500788c */ /* 0x001fd2000bf06070 */
[----:B------:R-:W-:Y:S05]  /*01e0*/  BRA.U !UP0, `(.L_x_2) ;  /* 0x0000000108d87547 */ /* 0x000fea000b800000 */
[----:B------:R-:W-:Y:S01]  /*01f0*/  IMAD.MOV.U32 R11, RZ, RZ, R4 ;  /* 0x000000ffff0b7224 */ /* 0x000fe200078e0004 */
[----:B------:R-:W-:Y:S01]  /*0200*/  UMOV UR5, URZ ;  /* 0x000000ff00057c82 */ /* 0x000fe20008000000 */
[----:B------:R-:W-:-:S07]  /*0210*/  IMAD.MOV.U32 R10, RZ, RZ, R7 ;  /* 0x000000ffff0a7224 */ /* 0x000fce00078e0007 */
.L_x_3:
[----:B------:R-:W-:Y:S01]  /*0220*/  UIADD3 UR10, UPT, UPT, UR5, 0x1, URZ ;  /* 0x00000001050a7890 */ /* 0x000fe2000fffe0ff */
[----:B------:R-:W-:Y:S01]  /*0230*/  ISETP.NE.AND P0, PT, R10, RZ, PT ;  /* 0x000000ff0a00720c */ /* 0x000fe20003f05270 */
[----:B------:R-:W-:Y:S01]  /*0240*/  UIADD3 UR11, UPT, UPT, UR5, 0x2, URZ ;  /* 0x00000002050b7890 */ /* 0x000fe2000fffe0ff */
[----:B-1----:R-:W-:Y:S01]  /*0250*/  MOV R9, UR9 ;  /* 0x0000000900097c02 */ /* 0x002fe20008000f00 */
[----:B------:R-:W-:Y:S01]  /*0260*/  UIADD3 UR12, UPT, UPT, UR5, 0x3, URZ ;  /* 0x00000003050c7890 */ /* 0x000fe2000fffe0ff */
[----:B------:R-:W-:Y:S01]  /*0270*/  FSEL R13, RZ, 1, P0 ;  /* 0x3f800000ff0d7808 */ /* 0x000fe20000000000 */
[----:B------:R-:W-:Y:S01]  /*0280*/  IMAD.U32 R8, RZ, RZ, UR8 ;  /* 0x00000008ff087e24 */ /* 0x000fe2000f8e00ff */
[C---:B------:R-:W-:Y:S01]  /*0290*/  ISETP.NE.AND P1, PT, R0.reuse, UR10, PT ;  /* 0x0000000a00007c0c */ /* 0x040fe2000bf25270 */
[----:B------:R-:W-:Y:S01]  /*02a0*/  IMAD.U32 R2, RZ, RZ, UR6 ;  /* 0x00000006ff027e24 */ /* 0x000fe2000f8e00ff */
[C---:B------:R-:W-:Y:S01]  /*02b0*/  ISETP.NE.AND P0, PT, R0.reuse, UR11, PT ;  /* 0x0000000b00007c0c */ /* 0x040fe2000bf05270 */
[----:B------:R-:W-:Y:S01]  /*02c0*/  IMAD.U32 R3, RZ, RZ, UR7 ;  /* 0x00000007ff037e24 */ /* 0x000fe2000f8e00ff */
[----:B------:R-:W-:Y:S01]  /*02d0*/  UIADD3 UR10, UPT, UPT, UR5, 0x4, URZ ;  /* 0x00000004050a7890 */ /* 0x000fe2000fffe0ff */
[C---:B------:R-:W-:Y:S01]  /*02e0*/  IMAD.WIDE R8, R11.reuse, 0x4, R8 ;  /* 0x000000040b087825 */ /* 0x040fe200078e0208 */
[----:B------:R-:W-:Y:S01]  /*02f0*/  UIADD3 UR11, UPT, UPT, UR5, 0x5, URZ ;  /* 0x00000005050b7890 */ /* 0x000fe2000fffe0ff */
[----:B------:R-:W-:Y:S01]  /*0300*/  FSEL R21, RZ, 1, P0 ;  /* 0x3f800000ff157808 */ /* 0x000fe20000000000 */
[----:B------:R-:W-:Y:S01]  /*0310*/  UIADD3 UR13, UPT, UPT, UR5, 0x6, URZ ;  /* 0x00000006050d7890 */ /* 0x000fe2000fffe0ff */
[C---:B------:R-:W-:Y:S01]  /*0320*/  IMAD.WIDE R2, R11.reuse, 0x4, R2 ;  /* 0x000000040b027825 */ /* 0x040fe200078e0202 */
[----:B------:R-:W-:Y:S01]  /*0330*/  ISETP.NE.AND P0, PT, R0, UR12, PT ;  /* 0x0000000c00007c0c */ /* 0x000fe2000bf05270 */
[----:B------:R-:W-:Y:S01]  /*0340*/  STG.E desc[UR14][R8.64+-0x10], R13 ;  /* 0xfffff00d08007986 */ /* 0x000fe2000c10190e */
[----:B------:R-:W-:Y:S01]  /*0350*/  FSEL R19, RZ, 1, P1 ;  /* 0x3f800000ff137808 */ /* 0x000fe20000800000 */
[----:B------:R-:W-:Y:S01]  /*0360*/  VIADD R10, R10, 0x8 ;  /* 0x000000080a0a7836 */ /* 0x000fe20000000000 */
[C---:B------:R-:W-:Y:S01]  /*0370*/  ISETP.NE.AND P1, PT, R0.reuse, UR10, PT ;  /* 0x0000000a00007c0c */ /* 0x040fe2000bf25270 */
[----:B------:R-:W-:Y:S01]  /*0380*/  UIADD3 UR10, UPT, UPT, UR5, 0x7, URZ ;  /* 0x00000007050a7890 */ /* 0x000fe2000fffe0ff */
[----:B------:R-:W-:Y:S01]  /*0390*/  FSEL R23, RZ, 1, P0 ;  /* 0x3f800000ff177808 */ /* 0x000fe20000000000 */
[----:B------:R0:W-:Y:S01]  /*03a0*/  STG.E desc[UR14][R2.64+-0x10], R13 ;  /* 0xfffff00d02007986 */ /* 0x0001e2000c10190e */
[C---:B------:R-:W-:Y:S01]  /*03b0*/  ISETP.NE.AND P0, PT, R0.reuse, UR11, PT ;  /* 0x0000000b00007c0c */ /* 0x040fe2000bf05270 */
[----:B------:R-:W-:Y:S01]  /*03c0*/  UIADD3 UR5, UPT, UPT, UR5, 0x8, URZ ;  /* 0x0000000805057890 */ /* 0x000fe2000fffe0ff */
[----:B------:R-:W-:Y:S01]  /*03d0*/  ISETP.NE.AND P2, PT, R0, UR13, PT ;  /* 0x0000000d00007c0c */ /* 0x000fe2000bf45270 */
[----:B------:R-:W-:Y:S01]  /*03e0*/  STG.E desc[UR14][R8.64+-0xc], R19 ;  /* 0xfffff41308007986 */ /* 0x000fe2000c10190e */
[----:B------:R-:W-:-:S03]  /*03f0*/  IADD3 R11, PT, PT, R11, 0x8, RZ ;  /* 0x000000080b0b7810 */ /* 0x000fc60007ffe0ff */
[----:B------:R1:W-:Y:S01]  /*0400*/  STG.E desc[UR14][R2.64+-0xc], R19 ;  /* 0xfffff41302007986 */ /* 0x0003e2000c10190e */
[----:B0-----:R-:W-:-:S03]  /*0410*/  FSEL R13, RZ, 1, P1 ;  /* 0x3f800000ff0d7808 */ /* 0x001fc60000800000 */
[----:B------:R-:W-:Y:S01]  /*0420*/  STG.E desc[UR14][R8.64+-0x8], R21 ;  /* 0xfffff81508007986 */ /* 0x000fe2000c10190e */
[----:B------:R-:W-:-:S03]  /*0430*/  ISETP.NE.AND P1, PT, R0, UR10, PT ;  /* 0x0000000a00007c0c */ /* 0x000fc6000bf25270 */
[----:B------:R0:W-:Y:S01]  /*0440*/  STG.E desc[UR14][R2.64+-0x8], R21 ;  /* 0xfffff81502007986 */ /* 0x0001e2000c10190e */
[----:B------:R-:W-:Y:S02]  /*0450*/  FSEL R25, RZ, 1, P1 ;  /* 0x3f800000ff197808 */ /* 0x000fe40000800000 */
[----:B-1----:R-:W-:Y:S01]  /*0460*/  FSEL R19, RZ, 1, P0 ;  /* 0x3f800000ff137808 */ /* 0x002fe20000000000 */
[----:B------:R1:W-:Y:S01]  /*0470*/  STG.E desc[UR14][R8.64+-0x4], R23 ;  /* 0xfffffc1708007986 */ /* 0x0003e2000c10190e */
[----:B------:R-:W-:-:S03]  /*0480*/  ISETP.NE.AND P0, PT, R5, UR5, PT ;  /* 0x0000000505007c0c */ /* 0x000fc6000bf05270 */
[----:B------:R1:W-:Y:S01]  /*0490*/  STG.E desc[UR14][R2.64+-0x4], R23 ;  /* 0xfffffc1702007986 */ /* 0x0003e2000c10190e */
[----:B0-----:R-:W-:-:S03]  /*04a0*/  FSEL R21, RZ, 1, P2 ;  /* 0x3f800000ff157808 */ /* 0x001fc60001000000 */
[----:B------:R1:W-:Y:S04]  /*04b0*/  STG.E desc[UR14][R8.64], R13 ;  /* 0x0000000d08007986 */ /* 0x0003e8000c10190e */
[----:B------:R1:W-:Y:S04]  /*04c0*/  STG.E desc[UR14][R2.64], R13 ;  /* 0x0000000d02007986 */ /* 0x0003e8000c10190e */
[----:B------:R1:W-:Y:S04]  /*04d0*/  STG.E desc[UR14][R8.64+0x4], R19 ;  /* 0x0000041308007986 */ /* 0x0003e8000c10190e */
[----:B------:R1:W-:Y:S04]  /*04e0*/  STG.E desc[UR14][R2.64+0x4], R19 ;  /* 0x0000041302007986 */ /* 0x0003e8000c10190e */
[----:B------:R1:W-:Y:S04]  /*04f0*/  STG.E desc[UR14][R8.64+0x8], R21 ;  /* 0x0000081508007986 */ /* 0x0003e8000c10190e */
[----:B------:R1:W-:Y:S04]  /*0500*/  STG.E desc[UR14][R2.64+0x8], R21 ;  /* 0x0000081502007986 */ /* 0x0003e8000c10190e */
[----:B------:R1:W-:Y:S04]  /*0510*/  STG.E desc[UR14][R8.64+0xc], R25 ;  /* 0x00000c1908007986 */ /* 0x0003e8000c10190e */
[----:B------:R1:W-:Y:S01]  /*0520*/  STG.E desc[UR14][R2.64+0xc], R25 ;  /* 0x00000c1902007986 */ /* 0x0003e2000c10190e */
[----:B------:R-:W-:Y:S05]  /*0530*/  @P0 BRA `(.L_x_3) ;  /* 0xfffffffc00380947 */ /* 0x000fea000383ffff */
[----:B-1----:R-:W-:-:S07]  /*0540*/  IMAD.MOV.U32 R3, RZ, RZ, R5 ;  /* 0x000000ffff037224 */ /* 0x002fce00078e0005 */
.L_x_2:
[----:B------:R-:W-:-:S13]  /*0550*/  ISETP.NE.AND P0, PT, R14, RZ, PT ;  /* 0x000000ff0e00720c */ /* 0x000fda0003f05270 */
[----:B------:R-:W-:Y:S05]  /*0560*/  @!P0 BRA `(.L_x_1) ;  /* 0x0000000000e48947 */ /* 0x000fea0003800000 */
[----:B------:R-:W-:Y:S02]  /*0570*/  ISETP.GE.U32.AND P1, PT, R16, 0x3, PT ;  /* 0x000000031000780c */ /* 0x000fe40003f26070 */
[----:B------:R-:W-:-:S11]  /*0580*/  ISETP.NE.AND P0, PT, R15, RZ, PT ;  /* 0x000000ff0f00720c */ /* 0x000fd60003f05270 */
[----:B------:R-:W-:Y:S05]  /*0590*/  @!P1 BRA `(.L_x_4) ;  /* 0x0000000000649947 */ /* 0x000fea0003800000 */
[----:B------:R-:W0:Y:S01]  /*05a0*/  LDC.64 R10, c[0x0][0x380] ;  /* 0x0000e000ff0a7b82 */ /* 0x000e220000000a00 */
[C---:B------:R-:W-:Y:S01]  /*05b0*/  VIADD R21, R3.reuse, 0x2 ;  /* 0x0000000203157836 */ /* 0x040fe20000000000 */
[-C--:B------:R-:W-:Y:S01]  /*05c0*/  IADD3 R19, PT, PT, R4, R3.reuse, RZ ;  /* 0x0000000304137210 */ /* 0x080fe20007ffe0ff */
[C---:B------:R-:W-:Y:S01]  /*05d0*/  VIADD R13, R3.reuse, 0x1 ;  /* 0x00000001030d7836 */ /* 0x040fe20000000000 */
[C---:B------:R-:W-:Y:S02]  /*05e0*/  ISETP.NE.AND P3, PT, R0.reuse, R3, PT ;  /* 0x000000030000720c */ /* 0x040fe40003f65270 */
[C---:B------:R-:W-:Y:S01]  /*05f0*/  ISETP.NE.AND P1, PT, R0.reuse, R21, PT ;  /* 0x000000150000720c */ /* 0x040fe20003f25270 */
[C---:B------:R-:W-:Y:S01]  /*0600*/  VIADD R21, R3.reuse, 0x3 ;  /* 0x0000000303157836 */ /* 0x040fe20000000000 */
[----:B------:R-:W1:Y:S01]  /*0610*/  LDC.64 R8, c[0x0][0x388] ;  /* 0x0000e200ff087b82 */ /* 0x000e620000000a00 */
[----:B------:R-:W-:Y:S01]  /*0620*/  ISETP.NE.AND P2, PT, R0, R13, PT ;  /* 0x0000000d0000720c */ /* 0x000fe20003f45270 */
[----:B------:R-:W-:Y:S01]  /*0630*/  VIADD R3, R3, 0x4 ;  /* 0x0000000403037836 */ /* 0x000fe20000000000 */
[----:B------:R-:W-:-:S02]  /*0640*/  FSEL R13, RZ, 1, P3 ;  /* 0x3f800000ff0d7808 */ /* 0x000fc40001800000 */
[----:B------:R-:W-:Y:S02]  /*0650*/  ISETP.NE.AND P3, PT, R0, R21, PT ;  /* 0x000000150000720c */ /* 0x000fe40003f65270 */
[----:B------:R-:W-:Y:S02]  /*0660*/  FSEL R21, RZ, 1, P1 ;  /* 0x3f800000ff157808 */ /* 0x000fe40000800000 */
[----:B------:R-:W-:Y:S01]  /*0670*/  FSEL R23, RZ, 1, P3 ;  /* 0x3f800000ff177808 */ /* 0x000fe20001800000 */
[----:B0-----:R-:W-:-:S05]  /*0680*/  IMAD.WIDE R10, R19, 0x4, R10 ;  /* 0x00000004130a7825 */ /* 0x001fca00078e020a */
[----:B------:R0:W-:Y:S01]  /*0690*/  STG.E desc[UR14][R10.64], R13 ;  /* 0x0000000d0a007986 */ /* 0x0001e2000c10190e */
[----:B-1----:R-:W-:Y:S01]  /*06a0*/  IMAD.WIDE R8, R19, 0x4, R8 ;  /* 0x0000000413087825 */ /* 0x002fe200078e0208 */
[----:B------:R-:W-:-:S04]  /*06b0*/  FSEL R19, RZ, 1, P2 ;  /* 0x3f800000ff137808 */ /* 0x000fc80001000000 */
[----:B------:R0:W-:Y:S04]  /*06c0*/  STG.E desc[UR14][R8.64], R13 ;  /* 0x0000000d08007986 */ /* 0x0001e8000c10190e */
[----:B------:R0:W-:Y:S04]  /*06d0*/  STG.E desc[UR14][R10.64+0x4], R19 ;  /* 0x000004130a007986 */ /* 0x0001e8000c10190e */
[----:B------:R0:W-:Y:S04]  /*06e0*/  STG.E desc[UR14][R8.64+0x4], R19 ;  /* 0x0000041308007986 */ /* 0x0001e8000c10190e */
[----:B------:R0:W-:Y:S04]  /*06f0*/  STG.E desc[UR14][R10.64+0x8], R21 ;  /* 0x000008150a007986 */ /* 0x0001e8000c10190e */
[----:B------:R0:W-:Y:S04]  /*0700*/  STG.E desc[UR14][R8.64+0x8], R21 ;  /* 0x0000081508007986 */ /* 0x0001e8000c10190e */
[----:B------:R0:W-:Y:S04]  /*0710*/  STG.E desc[UR14][R10.64+0xc], R23 ;  /* 0x00000c170a007986 */ /* 0x0001e8000c10190e */
[----:B------:R0:W-:Y:S02]  /*0720*/  STG.E desc[UR14][R8.64+0xc], R23 ;  /* 0x00000c1708007986 */ /* 0x0001e4000c10190e */
.L_x_4:
[----:B------:R-:W-:Y:S05]  /*0730*/  @!P0 BRA `(.L_x_1) ;  /* 0x0000000000708947 */ /* 0x000fea0003800000 */
[----:B------:R-:W-:Y:S02]  /*0740*/  ISETP.NE.AND P0, PT, R17, RZ, PT ;  /* 0x000000ff1100720c */ /* 0x000fe40003f05270 */
[----:B------:R-:W-:-:S11]  /*0750*/  ISETP.NE.AND P1, PT, R6, RZ, PT ;  /* 0x000000ff0600720c */ /* 0x000fd60003f25270 */
[----:B------:R-:W-:Y:S05]  /*0760*/  @!P0 BRA `(.L_x_5) ;  /* 0x00000000003c8947 */ /* 0x000fea0003800000 */
[----:B0-----:R-:W0:Y:S01]  /*0770*/  LDC.64 R10, c[0x0][0x380] ;  /* 0x0000e000ff0a7b82 */ /* 0x001e220000000a00 */
[C---:B------:R-:W-:Y:S01]  /*0780*/  VIADD R13, R3.reuse, 0x1 ;  /* 0x00000001030d7836 */ /* 0x040fe20000000000 */
[-C--:B------:R-:W-:Y:S02]  /*0790*/  IADD3 R19, PT, PT, R4, R3.reuse, RZ ;  /* 0x0000000304137210 */ /* 0x080fe40007ffe0ff */
[C---:B------:R-:W-:Y:S01]  /*07a0*/  ISETP.NE.AND P0, PT, R0.reuse, R3, PT ;  /* 0x000000030000720c */ /* 0x040fe20003f05270 */
[----:B------:R-:W-:Y:S01]  /*07b0*/  VIADD R3, R3, 0x2 ;  /* 0x0000000203037836 */ /* 0x000fe20000000000 */
[----:B------:R-:W-:Y:S02]  /*07c0*/  ISETP.NE.AND P2, PT, R0, R13, PT ;  /* 0x0000000d0000720c */ /* 0x000fe40003f45270 */
[----:B------:R-:W1:Y:S01]  /*07d0*/  LDC.64 R8, c[0x0][0x388] ;  /* 0x0000e200ff087b82 */ /* 0x000e620000000a00 */
[----:B------:R-:W-:Y:S01]  /*07e0*/  FSEL R13, RZ, 1, P0 ;  /* 0x3f800000ff0d7808 */ /* 0x000fe20000000000 */
[----:B0-----:R-:W-:-:S05]  /*07f0*/  IMAD.WIDE R10, R19, 0x4, R10 ;  /* 0x00000004130a7825 */ /* 0x001fca00078e020a */
[----:B------:R2:W-:Y:S01]  /*0800*/  STG.E desc[UR14][R10.64], R13 ;  /* 0x0000000d0a007986 */ /* 0x0005e2000c10190e */
[----:B-1----:R-:W-:Y:S01]  /*0810*/  IMAD.WIDE R8, R19, 0x4, R8 ;  /* 0x0000000413087825 */ /* 0x002fe200078e0208 */
[----:B------:R-:W-:-:S04]  /*0820*/  FSEL R19, RZ, 1, P2 ;  /* 0x3f800000ff137808 */ /* 0x000fc80001000000 */
[----:B------:R2:W-:Y:S04]  /*0830*/  STG.E desc[UR14][R8.64], R13 ;  /* 0x0000000d08007986 */ /* 0x0005e8000c10190e */
[----:B------:R2:W-:Y:S04]  /*0840*/  STG.E desc[UR14][R10.64+0x4], R19 ;  /* 0x000004130a007986 */ /* 0x0005e8000c10190e */
[----:B------:R2:W-:Y:S02]  /*0850*/  STG.E desc[UR14][R8.64+0x4], R19 ;  /* 0x0000041308007986 */ /* 0x0005e4000c10190e */
.L_x_5:
[----:B------:R-:W-:Y:S05]  /*0860*/  @!P1 BRA `(.L_x_1) ;  /* 0x0000000000249947 */ /* 0x000fea0003800000 */
[----:B0-2---:R-:W0:Y:S01]  /*0870*/  LDC.64 R10, c[0x0][0x380] ;  /* 0x0000e000ff0a7b82 */ /* 0x005e220000000a00 */
[----:B------:R-:W-:Y:S01]  /*0880*/  ISETP.NE.AND P0, PT, R0, R3, PT ;  /* 0x000000030000720c */ /* 0x000fe20003f05270 */
[----:B------:R-:W-:-:S03]  /*0890*/  IMAD.IADD R19, R4, 0x1, R3 ;  /* 0x0000000104137824 */ /* 0x000fc600078e0203 */
[----:B------:R-:W-:-:S03]  /*08a0*/  FSEL R13, RZ, 1, P0 ;  /* 0x3f800000ff0d7808 */ /* 0x000fc60000000000 */
[----:B------:R-:W1:Y:S01]  /*08b0*/  LDC.64 R8, c[0x0][0x388] ;  /* 0x0000e200ff087b82 */ /* 0x000e620000000a00 */
[----:B0-----:R-:W-:-:S05]  /*08c0*/  IMAD.WIDE R2, R19, 0x4, R10 ;  /* 0x0000000413027825 */ /* 0x001fca00078e020a */
[----:B------:R3:W-:Y:S01]  /*08d0*/  STG.E desc[UR14][R2.64], R13 ;  /* 0x0000000d02007986 */ /* 0x0007e2000c10190e */
[----:B-1----:R-:W-:-:S05]  /*08e0*/  IMAD.WIDE R8, R19, 0x4, R8 ;  /* 0x0000000413087825 */ /* 0x002fca00078e0208 */
[----:B------:R3:W-:Y:S02]  /*08f0*/  STG.E desc[UR14][R8.64], R13 ;  /* 0x0000000d08007986 */ /* 0x0007e4000c10190e */
.L_x_1:
[----:B------:R-:W-:Y:S05]  /*0900*/  BSYNC.RECONVERGENT B0 ;  /* 0x0000000000007941 */ /* 0x000fea0003800200 */
.L_x_0:
[----:B------:R-:W-:Y:S01]  /*0910*/  BAR.SYNC.DEFER_BLOCKING 0x0 ;  /* 0x0000000000007b1d */ /* 0x000fe20000010000 */
[----:B------:R-:W-:-:S05]  /*0920*/  ISETP.NE.AND P0, PT, R0, UR4, PT ;  /* 0x0000000400007c0c */ /* 0x000fca000bf05270 */
[----:B------:R-:W-:Y:S08]  /*0930*/  BSSY.RECONVERGENT B0, `(.L_x_6) ;  /* 0x0000070000007945 */ /* 0x000ff00003800200 */
[----:B------:R-:W-:Y:S05]  /*0940*/  @!P0 BRA `(.L_x_7) ;  /* 0x0000000400b88947 */ /* 0x000fea0003800000 */
[----:B---3--:R-:W1:Y:S01]  /*0950*/  LDC.64 R2, c[0x0][0x380] ;  /* 0x0000e000ff027b82 */ /* 0x008e620000000a00 */
[----:B0-2---:R-:W-:Y:S01]  /*0960*/  VIADD R11, R4, UR4 ;  /* 0x00000004040b7c36 */ /* 0x005fe20008000000 */
[----:B------:R-:W0:Y:S03]  /*0970*/  LDCU UR10, c[0x0][0x390] ;  /* 0x00007200ff0a77ac */ /* 0x000e260008000800 */
[----:B-1----:R-:W-:-:S05]  /*0980*/  IMAD.WIDE R10, R11, 0x4, R2 ;  /* 0x000000040b0a7825 */ /* 0x002fca00078e0202 */
[----:B------:R1:W5:Y:S01]  /*0990*/  LDG.E R8, desc[UR14][R10.64] ;  /* 0x0000000e0a087981 */ /* 0x000362000c1e1900 */
[----:B0-----:R-:W-:Y:S01]  /*09a0*/  UISETP.GE.U32.AND UP0, UPT, UR10, 0x8, UPT ;  /* 0x000000080a00788c */ /* 0x001fe2000bf06070 */
[----:B------:R-:W-:Y:S01]  /*09b0*/  MOV R9, RZ ;  /* 0x000000ff00097202 */ /* 0x000fe20000000f00 */
[----:B------:R-:W-:-:S07]  /*09c0*/  UIMAD UR5, UR4, UR10, URZ ;  /* 0x0000000a040572a4 */ /* 0x000fce000f8e02ff */
[----:B-1----:R-:W-:Y:S05]  /*09d0*/  BRA.U !UP0, `(.L_x_8) ;  /* 0x0000000108a47547 */ /* 0x002fea000b800000 */
[----:B------:R-:W-:-:S07]  /*09e0*/  IMAD.MOV.U32 R9, RZ, RZ, RZ ;  /* 0x000000ffff097224 */ /* 0x000fce00078e00ff */
.L_x_9:
[----:B------:R-:W-:Y:S02]  /*09f0*/  VIADD R13, R9, UR5 ;  /* 0x00000005090d7c36 */ /* 0x000fe40008000000 */
[----:B0-----:R-:W-:Y:S02]  /*0a00*/  IMAD.IADD R11, R4, 0x1, R9 ;  /* 0x00000001040b7824 */ /* 0x001fe400078e0209 */
[----:B------:R-:W-:-:S04]  /*0a10*/  IMAD.WIDE.U32 R12, R13, 0x4, R2 ;  /* 0x000000040d0c7825 */ /* 0x000fc800078e0002 */
[----:B------:R-:W-:Y:S01]  /*0a20*/  IMAD.WIDE R10, R11, 0x4, R2 ;  /* 0x000000040b0a7825 */ /* 0x000fe200078e0202 */
[----:B------:R-:W2:Y:S04]  /*0a30*/  LDG.E R19, desc[UR14][R12.64] ;  /* 0x0000000e0c137981 */ /* 0x000ea8000c1e1900 */
[----:B------:R-:W2:Y:S04]  /*0a40*/  LDG.E R21, desc[UR14][R10.64] ;  /* 0x0000000e0a157981 */ /* 0x000ea8000c1e1900 */
[----:B------:R-:W3:Y:S04]  /*0a50*/  LDG.E R23, desc[UR14][R10.64+0x4] ;  /* 0x0000040e0a177981 */ /* 0x000ee8000c1e1900 */
[----:B------:R-:W4:Y:S04]  /*0a60*/  LDG.E R25, desc[UR14][R10.64+0x8] ;  /* 0x0000080e0a197981 */ /* 0x000f28000c1e1900 */
[----:B------:R-:W4:Y:S01]  /*0a70*/  LDG.E R27, desc[UR14][R10.64+0xc] ;  /* 0x00000c0e0a1b7981 */ /* 0x000f22000c1e1900 */
[----:B--2--5:R-:W-:-:S05]  /*0a80*/  FFMA R19, -R8, R19, R21 ;  /* 0x0000001308137223 */ /* 0x024fca0000000115 */
[----:B------:R0:W-:Y:S04]  /*0a90*/  STG.E desc[UR14][R10.64], R19 ;  /* 0x000000130a007986 */ /* 0x0001e8000c10190e */
[----:B------:R-:W3:Y:S02]  /*0aa0*/  LDG.E R21, desc[UR14][R12.64+0x4] ;  /* 0x0000040e0c157981 */ /* 0x000ee4000c1e1900 */
[----:B---3--:R-:W-:-:S05]  /*0ab0*/  FFMA R21, -R8, R21, R23 ;  /* 0x0000001508157223 */ /* 0x008fca0000000117 */
[----:B------:R1:W-:Y:S04]  /*0ac0*/  STG.E desc[UR14][R10.64+0x4], R21 ;  /* 0x000004150a007986 */ /* 0x0003e8000c10190e */
[----:B------:R-:W4:Y:S02]  /*0ad0*/  LDG.E R23, desc[UR14][R12.64+0x8] ;  /* 0x0000080e0c177981 */ /* 0x000f24000c1e1900 */
[----:B----4-:R-:W-:-:S05]  /*0ae0*/  FFMA R23, -R8, R23, R25 ;  /* 0x0000001708177223 */ /* 0x010fca0000000119 */
[----:B------:R2:W-:Y:S04]  /*0af0*/  STG.E desc[UR14][R10.64+0x8], R23 ;  /* 0x000008170a007986 */ /* 0x0005e8000c10190e */
[----:B------:R-:W3:Y:S02]  /*0b00*/  LDG.E R25, desc[UR14][R12.64+0xc] ;  /* 0x00000c0e0c197981 */ /* 0x000ee4000c1e1900 */
[C---:B---3--:R-:W-:Y:S02]  /*0b10*/  FFMA R25, -R8.reuse, R25, R27 ;  /* 0x0000001908197223 */ /* 0x048fe4000000011b */
[----:B------:R-:W3:Y:S04]  /*0b20*/  LDG.E R27, desc[UR14][R10.64+0x10] ;  /* 0x0000100e0a1b7981 */ /* 0x000ee8000c1e1900 */
[----:B------:R4:W-:Y:S04]  /*0b30*/  STG.E desc[UR14][R10.64+0xc], R25 ;  /* 0x00000c190a007986 */ /* 0x0009e8000c10190e */
[----:B0-----:R-:W3:Y:S02]  /*0b40*/  LDG.E R19, desc[UR14][R12.64+0x10] ;  /* 0x0000100e0c137981 */ /* 0x001ee4000c1e1900 */
[----:B---3--:R-:W-:-:S02]  /*0b50*/  FFMA R19, -R8, R19, R27 ;  /* 0x0000001308137223 */ /* 0x008fc4000000011b */
[----:B------:R-:W3:Y:S04]  /*0b60*/  LDG.E R27, desc[UR14][R10.64+0x14] ;  /* 0x0000140e0a1b7981 */ /* 0x000ee8000c1e1900 */
[----:B------:R0:W-:Y:S04]  /*0b70*/  STG.E desc[UR14][R10.64+0x10], R19 ;  /* 0x000010130a007986 */ /* 0x0001e8000c10190e */
[----:B-1----:R-:W3:Y:S02]  /*0b80*/  LDG.E R21, desc[UR14][R12.64+0x14] ;  /* 0x0000140e0c157981 */ /* 0x002ee4000c1e1900 */
[----:B---3--:R-:W-:-:S02]  /*0b90*/  FFMA R21, -R8, R21, R27 ;  /* 0x0000001508157223 */ /* 0x008fc4000000011b */
[----:B------:R-:W3:Y:S04]  /*0ba0*/  LDG.E R27, desc[UR14][R10.64+0x18] ;  /* 0x0000180e0a1b7981 */ /* 0x000ee8000c1e1900 */
[----:B------:R0:W-:Y:S04]  /*0bb0*/  STG.E desc[UR14][R10.64+0x14], R21 ;  /* 0x000014150a007986 */ /* 0x0001e8000c10190e */
[----:B--2---:R-:W3:Y:S02]  /*0bc0*/  LDG.E R23, desc[UR14][R12.64+0x18] ;  /* 0x0000180e0c177981 */ /* 0x004ee4000c1e1900 */
[----:B---3--:R-:W-:-:S02]  /*0bd0*/  FFMA R23, -R8, R23, R27 ;  /* 0x0000001708177223 */ /* 0x008fc4000000011b */
[----:B------:R-:W2:Y:S04]  /*0be0*/  LDG.E R27, desc[UR14][R10.64+0x1c] ;  /* 0x00001c0e0a1b7981 */ /* 0x000ea8000c1e1900 */
[----:B------:R0:W-:Y:S04]  /*0bf0*/  STG.E desc[UR14][R10.64+0x18], R23 ;  /* 0x000018170a007986 */ /* 0x0001e8000c10190e */
[----:B----4-:R-:W2:Y:S01]  /*0c00*/  LDG.E R25, desc[UR14][R12.64+0x1c] ;  /* 0x00001c0e0c197981 */ /* 0x010ea2000c1e1900 */
[----:B------:R-:W-:-:S04]  /*0c10*/  IADD3 R9, PT, PT, R9, 0x8, RZ ;  /* 0x0000000809097810 */ /* 0x000fc80007ffe0ff */
[----:B------:R-:W-:Y:S01]  /*0c20*/  ISETP.NE.AND P0, PT, R9, R5, PT ;  /* 0x000000050900720c */ /* 0x000fe20003f05270 */
[----:B--2---:R-:W-:-:S05]  /*0c30*/  FFMA R25, -R8, R25, R27 ;  /* 0x0000001908197223 */ /* 0x004fca000000011b */
[----:B------:R0:W-:Y:S07]  /*0c40*/  STG.E desc[UR14][R10.64+0x1c], R25 ;  /* 0x00001c190a007986 */ /* 0x0001ee000c10190e */
[----:B------:R-:W-:Y:S05]  /*0c50*/  @P0 BRA `(.L_x_9) ;  /* 0xfffffffc00640947 */ /* 0x000fea000383ffff */
[----:B------:R-:W-:-:S07]  /*0c60*/  IMAD.MOV.U32 R9, RZ, RZ, R5 ;  /* 0x000000ffff097224 */ /* 0x000fce00078e0005 */
.L_x_8:
[----:B------:R-:W-:-:S13]  /*0c70*/  ISETP.NE.AND P0, PT, R14, RZ, PT ;  /* 0x000000ff0e00720c */ /* 0x000fda0003f05270 */
[----:B------:R-:W-:Y:S05]  /*0c80*/  @!P0 BRA `(.L_x_7) ;  /* 0x0000000000e88947 */ /* 0x000fea0003800000 */
[----:B------:R-:W-:Y:S02]  /*0c90*/  ISETP.GE.U32.AND P0, PT, R16, 0x3, PT ;  /* 0x000000031000780c */ /* 0x000fe40003f06070 */
[----:B------:R-:W-:-:S11]  /*0ca0*/  ISETP.NE.AND P1, PT, R15, RZ, PT ;  /* 0x000000ff0f00720c */ /* 0x000fd60003f25270 */
[----:B------:R-:W-:Y:S05]  /*0cb0*/  @!P0 BRA `(.L_x_10) ;  /* 0x0000000000688947 */ /* 0x000fea0003800000 */
[----:B0-----:R-:W-:Y:S01]  /*0cc0*/  VIADD R19, R9, UR5 ;  /* 0x0000000509137c36 */ /* 0x001fe20008000000 */
[----:B------:R-:W0:Y:S01]  /*0cd0*/  LDC.64 R12, c[0x0][0x380] ;  /* 0x0000e000ff0c7b82 */ /* 0x000e220000000a00 */
[----:B------:R-:W-:Y:S02]  /*0ce0*/  IMAD.IADD R11, R4, 0x1, R9 ;  /* 0x00000001040b7824 */ /* 0x000fe400078e0209 */
[----:B------:R-:W-:-:S04]  /*0cf0*/  IMAD.WIDE.U32 R18, R19, 0x4, R2 ;  /* 0x0000000413127825 */ /* 0x000fc800078e0002 */
[----:B------:R-:W-:Y:S02]  /*0d00*/  IMAD.WIDE R10, R11, 0x4, R2 ;  /* 0x000000040b0a7825 */ /* 0x000fe400078e0202 */
[----:B------:R-:W2:Y:S04]  /*0d10*/  LDG.E R19, desc[UR14][R18.64] ;  /* 0x0000000e12137981 */ /* 0x000ea8000c1e1900 */
[----:B------:R-:W2:Y:S01]  /*0d20*/  LDG.E R21, desc[UR14][R10.64] ;  /* 0x0000000e0a157981 */ /* 0x000ea2000c1e1900 */
[----:B------:R-:W-:-:S03]  /*0d30*/  IADD3 R20, P0, PT, R9, UR5, RZ ;  /* 0x0000000509147c10 */ /* 0x000fc6000ff1e0ff */
[----:B------:R-:W3:Y:S01]  /*0d40*/  LDG.E R25, desc[UR14][R10.64+0x4] ;  /* 0x0000040e0a197981 */ /* 0x000ee2000c1e1900 */
[----:B------:R-:W-:-:S03]  /*0d50*/  IADD3.X R22, PT, PT, RZ, RZ, RZ, P0, !PT ;  /* 0x000000ffff167210 */ /* 0x000fc600007fe4ff */
[----:B------:R-:W4:Y:S01]  /*0d60*/  LDG.E R27, desc[UR14][R10.64+0xc] ;  /* 0x00000c0e0a1b7981 */ /* 0x000f22000c1e1900 */
[----:B0-----:R-:W-:-:S04]  /*0d70*/  LEA R12, P0, R20, R12, 0x2 ;  /* 0x0000000c140c7211 */ /* 0x001fc800078010ff */
[----:B------:R-:W-:Y:S01]  /*0d80*/  LEA.HI.X R13, R20, R13, R22, 0x2, P0 ;  /* 0x0000000d140d7211 */ /* 0x000fe200000f1416 */
[----:B--2--5:R-:W-:-:S05]  /*0d90*/  FFMA R21, -R8, R19, R21 ;  /* 0x0000001308157223 */ /* 0x024fca0000000115 */
[----:B------:R1:W-:Y:S04]  /*0da0*/  STG.E desc[UR14][R10.64], R21 ;  /* 0x000000150a007986 */ /* 0x0003e8000c10190e */
[----:B------:R-:W3:Y:S02]  /*0db0*/  LDG.E R23, desc[UR14][R12.64+0x4] ;  /* 0x0000040e0c177981 */ /* 0x000ee4000c1e1900 */
[C---:B---3--:R-:W-:Y:S02]  /*0dc0*/  FFMA R23, -R8.reuse, R23, R25 ;  /* 0x0000001708177223 */ /* 0x048fe40000000119 */
[----:B------:R-:W2:Y:S04]  /*0dd0*/  LDG.E R25, desc[UR14][R10.64+0x8] ;  /* 0x0000080e0a197981 */ /* 0x000ea8000c1e1900 */
[----:B------:R1:W-:Y:S04]  /*0de0*/  STG.E desc[UR14][R10.64+0x4], R23 ;  /* 0x000004170a007986 */ /* 0x0003e8000c10190e */
[----:B------:R-:W2:Y:S02]  /*0df0*/  LDG.E R19, desc[UR14][R12.64+0x8] ;  /* 0x0000080e0c137981 */ /* 0x000ea4000c1e1900 */
[----:B--2---:R-:W-:-:S05]  /*0e00*/  FFMA R19, -R8, R19, R25 ;  /* 0x0000001308137223 */ /* 0x004fca0000000119 */
[----:B------:R1:W-:Y:S04]  /*0e10*/  STG.E desc[UR14][R10.64+0x8], R19 ;  /* 0x000008130a007986 */ /* 0x0003e8000c10190e */
[----:B------:R-:W4:Y:S01]  /*0e20*/  LDG.E R25, desc[UR14][R12.64+0xc] ;  /* 0x00000c0e0c197981 */ /* 0x000f22000c1e1900 */
[----:B------:R-:W-:Y:S02]  /*0e30*/  VIADD R9, R9, 0x4 ;  /* 0x0000000409097836 */ /* 0x000fe40000000000 */
[----:B----4-:R-:W-:-:S05]  /*0e40*/  FFMA R25, -R8, R25, R27 ;  /* 0x0000001908197223 */ /* 0x010fca000000011b */
[----:B------:R1:W-:Y:S02]  /*0e50*/  STG.E desc[UR14][R10.64+0xc], R25 ;  /* 0x00000c190a007986 */ /* 0x0003e4000c10190e */
.L_x_10:
[----:B------:R-:W-:Y:S05]  /*0e60*/  @!P1 BRA `(.L_x_7) ;  /* 0x0000000000709947 */ /* 0x000fea0003800000 */
[----:B------:R-:W-:-:S13]  /*0e70*/  ISETP.NE.AND P0, PT, R17, RZ, PT ;  /* 0x000000ff1100720c */ /* 0x000fda0003f05270 */
[----:B01----:R-:W-:Y:S01]  /*0e80*/  @P0 VIADD R19, R9, UR5 ;  /* 0x0000000509130c36 */ /* 0x003fe20008000000 */
[----:B------:R-:W-:Y:S01]  /*0e90*/  @P0 IADD3 R11, PT, PT, R4, R9, RZ ;  /* 0x00000009040b0210 */ /* 0x000fe20007ffe0ff */
[----:B------:R-:W0:Y:S02]  /*0ea0*/  @P0 LDC.64 R12, c[0x0][0x380] ;  /* 0x0000e000ff0c0b82 */ /* 0x000e240000000a00 */
[----:B------:R-:W-:-:S04]  /*0eb0*/  @P0 IMAD.WIDE.U32 R18, R19, 0x4, R2 ;  /* 0x0000000413120825 */ /* 0x000fc800078e0002 */
[----:B------:R-:W-:Y:S02]  /*0ec0*/  @P0 IMAD.WIDE R10, R11, 0x4, R2 ;  /* 0x000000040b0a0825 */ /* 0x000fe400078e0202 */
[----:B------:R-:W2:Y:S04]  /*0ed0*/  @P0 LDG.E R19, desc[UR14][R18.64] ;  /* 0x0000000e12130981 */ /* 0x000ea8000c1e1900 */
[----:B------:R-:W2:Y:S01]  /*0ee0*/  @P0 LDG.E R21, desc[UR14][R10.64] ;  /* 0x0000000e0a150981 */ /* 0x000ea2000c1e1900 */
[----:B------:R-:W-:-:S03]  /*0ef0*/  @P0 IADD3 R20, P1, PT, R9, UR5, RZ ;  /* 0x0000000509140c10 */ /* 0x000fc6000ff3e0ff */
[----:B------:R-:W3:Y:S02]  /*0f00*/  @P0 LDG.E R23, desc[UR14][R10.64+0x4] ;  /* 0x0000040e0a170981 */ /* 0x000ee4000c1e1900 */
[----:B------:R-:W-:Y:S01]  /*0f10*/  @P0 IMAD.X R22, RZ, RZ, RZ, P1 ;  /* 0x000000ffff160224 */ /* 0x000fe200008e06ff */
[----:B0-----:R-:W-:-:S04]  /*0f20*/  @P0 LEA R12, P1, R20, R12, 0x2 ;  /* 0x0000000c140c0211 */ /* 0x001fc800078210ff */
[----:B------:R-:W-:Y:S01]  /*0f30*/  @P0 LEA.HI.X R13, R20, R13, R22, 0x2, P1 ;  /* 0x0000000d140d0211 */ /* 0x000fe200008f1416 */
[----:B--2--5:R-:W-:-:S05]  /*0f40*/  @P0 FFMA R21, -R8, R19, R21 ;  /* 0x0000001308150223 */ /* 0x024fca0000000115 */
[----:B------:R4:W-:Y:S04]  /*0f50*/  @P0 STG.E desc[UR14][R10.64], R21 ;  /* 0x000000150a000986 */ /* 0x0009e8000c10190e */
[----:B------:R-:W3:Y:S01]  /*0f60*/  @P0 LDG.E R13, desc[UR14][R12.64+0x4] ;  /* 0x0000040e0c0d0981 */ /* 0x000ee2000c1e1900 */
[----:B------:R-:W-:Y:S01]  /*0f70*/  ISETP.NE.AND P1, PT, R6, RZ, PT ;  /* 0x000000ff0600720c */ /* 0x000fe20003f25270 */
[----:B------:R-:W-:-:S12]  /*0f80*/  @P0 VIADD R9, R9, 0x2 ;  /* 0x0000000209090836 */ /* 0x000fd80000000000 */
[----:B------:R-:W-:Y:S01]  /*0f90*/  @P1 IADD3 R19, PT, PT, R9, UR5, RZ ;  /* 0x0000000509131c10 */ /* 0x000fe2000fffe0ff */
[----:B------:R-:W-:-:S04]  /*0fa0*/  @P1 IMAD.IADD R9, R4, 0x1, R9 ;  /* 0x0000000104091824 */ /* 0x000fc800078e0209 */
[----:B------:R-:W-:-:S04]  /*0fb0*/  @P1 IMAD.WIDE.U32 R18, R19, 0x4, R2 ;  /* 0x0000000413121825 */ /* 0x000fc800078e0002 */
[----:B------:R-:W-:-:S04]  /*0fc0*/  @P1 IMAD.WIDE R2, R9, 0x4, R2 ;  /* 0x0000000409021825 */ /* 0x000fc800078e0202 */
[----:B---3--:R-:W-:-:S05]  /*0fd0*/  @P0 FFMA R23, -R8, R13, R23 ;  /* 0x0000000d08170223 */ /* 0x008fca0000000117 */
[----:B------:R4:W-:Y:S04]  /*0fe0*/  @P0 STG.E desc[UR14][R10.64+0x4], R23 ;  /* 0x000004170a000986 */ /* 0x0009e8000c10190e */
[----:B------:R-:W2:Y:S04]  /*0ff0*/  @P1 LDG.E R19, desc[UR14][R18.64] ;  /* 0x0000000e12131981 */ /* 0x000ea8000c1e1900 */
[----:B------:R-:W2:Y:S02]  /*1000*/  @P1 LDG.E R9, desc[UR14][R2.64] ;  /* 0x0000000e02091981 */ /* 0x000ea4000c1e1900 */
[----:B--2---:R-:W-:-:S05]  /*1010*/  @P1 FFMA R9, -R8, R19, R9 ;  /* 0x0000001308091223 */ /* 0x004fca0000000109 */
[----:B------:R4:W-:Y:S02]  /*1020*/  @P1 STG.E desc[UR14][R2.64], R9 ;  /* 0x0000000902001986 */ /* 0x0009e4000c10190e */
.L_x_7:
[----:B------:R-:W-:Y:S05]  /*1030*/  BSYNC.RECONVERGENT B0 ;  /* 0x0000000000007941 */ /* 0x000fea0003800200 */
.L_x_6:
[----:B------:R-:W0:Y:S01]  /*1040*/  LDCU UR5, c[0x0][0x390] ;  /* 0x00007200ff0577ac */ /* 0x000e220008000800 */
[----:B------:R-:W-:-:S04]  /*1050*/  UIADD3 UR4, UPT, UPT, UR4, 0x1, URZ ;  /* 0x0000000104047890 */ /* 0x000fc8000fffe0ff */
[----:B0-----:R-:W-:-:S09]  /*1060*/  UISETP.NE.AND UP0, UPT, UR4, UR5, UPT ;  /* 0x000000050400728c */ /* 0x001fd2000bf05270 */
[----:B------:R-:W-:Y:S05]  /*1070*/  BRA.U UP0, `(.L_x_11) ;  /* 0xfffffff100407547 */ /* 0x000fea000b83ffff */
[----:B------:R-:W-:Y:S05]  /*1080*/  EXIT ;  /* 0x000000000000794d */ /* 0x000fea0003800000 */
.L_x_12:
[----:B------:R-:W-:-:S00]  /*1090*/  BRA `(.L_x_12) ;  /* 0xfffffffc00fc7947 */ /* 0x000fc0000383ffff */
[----:B------:R-:W-:-:S00]  /*10a0*/  NOP ;  /* 0x0000000000007918 */ /* 0x000fc00000000000 */
        /* <DEDUP_REMOVED lines=13> */
.L_x_13:


//--------------------- .nv.shared.reserved.0     --------------------------
	.section	.nv.shared.reserved.0,"aw",@nobits
	.weak		__nv_reservedSMEM_offset_0_alias
	.size		__nv_reservedSMEM_offset_0_alias, 0, 64
	.other		__nv_reservedSMEM_offset_0_alias,@"STO_CUDA_RESERVED_SHARED STV_DEFAULT"
__nv_reservedSMEM_offset_0_alias:
	.zero		0
	.zero		64


//--------------------- .nv.constant0._Z17matReverse_kernelPfS_i --------------------------
	.section	.nv.constant0._Z17matReverse_kernelPfS_i,"a",@progbits
	.sectionflags	@""
	.align	4
.nv.constant0._Z17matReverse_kernelPfS_i:
	.zero		916


//--------------------- SYMBOLS --------------------------

	.type		.nv.reservedSmem.offset0,@object
	.size		.nv.reservedSmem.offset0,0x4
